//
// Generated by NVIDIA NVVM Compiler
//
// Compiler Build ID: CL-36424714
// Cuda compilation tools, release 13.0, V13.0.88
// Based on NVVM 20.0.0
//

.version 9.0
.target sm_100
.address_size 64


.entry _Z9raiseFlagiPVi(
	.param .u32 _Z9raiseFlagiPVi_param_0,
	.param .u64 .ptr .align 1 _Z9raiseFlagiPVi_param_1
)
{
	.reg .pred 	%p<2>;
	.reg .b32 	%r<5>;
	.reg .b64 	%rd<3>;

	ld.param.u32 	%r1, [_Z9raiseFlagiPVi_param_0];
	ld.param.u64 	%rd1, [_Z9raiseFlagiPVi_param_1];
	mov.u32 	%r2, %tid.x;
	mov.u32 	%r3, %ctaid.x;
	or.b32  	%r4, %r2, %r3;
	setp.ne.s32 	%p1, %r4, 0;
	@%p1 bra 	$L__BB0_2;
	cvta.to.global.u64 	%rd2, %rd1;
	st.volatile.global.u32 	[%rd2], %r1;
$L__BB0_2:
	ret;

}


// ===== COMPILED SASS (sm_100) =====

	.target	sm_100

	.elftype	@"ET_EXEC"


//--------------------- .note.nv.tkinfo           --------------------------
	.section	.note.nv.tkinfo,"",@"SHT_NOTE"
	.sectionflags	@"SHF_NOTE_NV_TKINFO"
	.tkinfo
        /*0018*/ 	.word	0x00000002
        /*0030*/ 	.string	""
        /*0030*/ 	.string	"ptxas"
        /*0030*/ 	.string	"Cuda compilation tools, release 13.0, V13.0.88"
        /*0030*/ 	.string	"Build cuda_13.0.r13.0/compiler.36424714_0"
        /*0030*/ 	.string	"-arch sm_100 -m 64 "



//--------------------- .note.nv.cuinfo           --------------------------
	.section	.note.nv.cuinfo,"",@"SHT_NOTE"
	.sectionflags	@"SHF_NOTE_NV_CUINFO"
        /*0018*/ 	.short	0x0002
        /*001a*/ 	.short	0x0064
        /*001c*/ 	.short	0x0082
	.zero		2


//--------------------- .nv.info                  --------------------------
	.section	.nv.info,"",@"SHT_CUDA_INFO"
	.align	4


	//----- nvinfo : EIATTR_REGCOUNT
	.align		4
        /*0000*/ 	.byte	0x04, 0x2f
        /*0002*/ 	.short	(.L_1 - .L_0)
	.align		4
.L_0:
        /*0004*/ 	.word	index@(_Z9raiseFlagiPVi)
        /*0008*/ 	.word	0x00000008


	//----- nvinfo : EIATTR_FRAME_SIZE
	.align		4
.L_1:
        /*000c*/ 	.byte	0x04, 0x11
        /*000e*/ 	.short	(.L_3 - .L_2)
	.align		4
.L_2:
        /*0010*/ 	.word	index@(_Z9raiseFlagiPVi)
        /*0014*/ 	.word	0x00000000


	//----- nvinfo : EIATTR_MIN_STACK_SIZE
	.align		4
.L_3:
        /*0018*/ 	.byte	0x04, 0x12
        /*001a*/ 	.short	(.L_5 - .L_4)
	.align		4
.L_4:
        /*001c*/ 	.word	index@(_Z9raiseFlagiPVi)
        /*0020*/ 	.word	0x00000000
.L_5:


//--------------------- .nv.compat                --------------------------
	.section	.nv.compat,"",@"SHT_CUDA_COMPAT_INFO"
	.align	4
        /*0000*/ 	.byte	0x02, 0x09, 0x00, 0x00, 0x02, 0x02, 0x01, 0x00, 0x02, 0x05, 0x05, 0x00, 0x03, 0x07, 0x01, 0x01
        /*0010*/ 	.byte	0x02, 0x03, 0x00, 0x00, 0x02, 0x06, 0x01, 0x00, 0x04, 0x0b, 0x08, 0x00, 0x09, 0x00, 0x00, 0x00
        /*0020*/ 	.byte	0x00, 0x00, 0x00, 0x00


//--------------------- .nv.info._Z9raiseFlagiPVi --------------------------
	.section	.nv.info._Z9raiseFlagiPVi,"",@"SHT_CUDA_INFO"
	.sectionflags	@""
	.align	4


	//----- nvinfo : EIATTR_CUDA_API_VERSION
	.align		4
        /*0000*/ 	.byte	0x04, 0x37
        /*0002*/ 	.short	(.L_7 - .L_6)
.L_6:
        /*0004*/ 	.word	0x00000082


	//----- nvinfo : EIATTR_KPARAM_INFO
	.align		4
.L_7:
        /*0008*/ 	.byte	0x04, 0x17
        /*000a*/ 	.short	(.L_9 - .L_8)
.L_8:
        /*000c*/ 	.word	0x00000000
        /*0010*/ 	.short	0x0001
        /*0012*/ 	.short	0x0008
        /*0014*/ 	.byte	0x00, 0xf5, 0x21, 0x00


	//----- nvinfo : EIATTR_KPARAM_INFO
	.align		4
.L_9:
        /*0018*/ 	.byte	0x04, 0x17
        /*001a*/ 	.short	(.L_11 - .L_10)
.L_10:
        /*001c*/ 	.word	0x00000000
        /*0020*/ 	.short	0x0000
        /*0022*/ 	.short	0x0000
        /*0024*/ 	.byte	0x00, 0xf0, 0x11, 0x00


	//----- nvinfo : EIATTR_SPARSE_MMA_MASK
	.align		4
.L_11:
        /*0028*/ 	.byte	0x03, 0x50
        /*002a*/ 	.short	0x0000


	//----- nvinfo : EIATTR_MAXREG_COUNT
	.align		4
        /*002c*/ 	.byte	0x03, 0x1b
        /*002e*/ 	.short	0x00ff


	//----- nvinfo : EIATTR_MERCURY_ISA_VERSION
	.align		4
        /*0030*/ 	.byte	0x03, 0x5f
        /*0032*/ 	.short	0x0101


	//----- nvinfo : EIATTR_VRC_CTA_INIT_COUNT
	.align		4
        /*0034*/ 	.byte	0x02, 0x4a
	.zero		1
	.zero		1


	//----- nvinfo : EIATTR_EXIT_INSTR_OFFSETS
	.align		4
        /*0038*/ 	.byte	0x04, 0x1c
        /*003a*/ 	.short	(.L_13 - .L_12)


	//   ....[0]....
.L_12:
        /*003c*/ 	.word	0x00000040


	//   ....[1]....
        /*0040*/ 	.word	0x00000090


	//----- nvinfo : EIATTR_CBANK_PARAM_SIZE
	.align		4
.L_13:
        /*0044*/ 	.byte	0x03, 0x19
        /*0046*/ 	.short	0x0010


	//----- nvinfo : EIATTR_PARAM_CBANK
	.align		4
        /*0048*/ 	.byte	0x04, 0x0a
        /*004a*/ 	.short	(.L_15 - .L_14)
	.align		4
.L_14:
        /*004c*/ 	.word	index@(.nv.constant0._Z9raiseFlagiPVi)
        /*0050*/ 	.short	0x0380
        /*0052*/ 	.short	0x0010


	//----- nvinfo : EIATTR_SW_WAR
	.align		4
.L_15:
        /*0054*/ 	.byte	0x04, 0x36
        /*0056*/ 	.short	(.L_17 - .L_16)
.L_16:
        /*0058*/ 	.word	0x00000008
.L_17:


//--------------------- .nv.callgraph             --------------------------
	.section	.nv.callgraph,"",@"SHT_CUDA_CALLGRAPH"
	.align	4
	.sectionentsize	8
	.align		4
        /*0000*/ 	.word	0x00000000
	.align		4
        /*0004*/ 	.word	0xffffffff
	.align		4
        /*0008*/ 	.word	0x00000000
	.align		4
        /*000c*/ 	.word	0xfffffffe
	.align		4
        /*0010*/ 	.word	0x00000000
	.align		4
        /*0014*/ 	.word	0xfffffffd
	.align		4
        /*0018*/ 	.word	0x00000000
	.align		4
        /*001c*/ 	.word	0xfffffffc


//--------------------- .text._Z9raiseFlagiPVi    --------------------------
	.section	.text._Z9raiseFlagiPVi,"ax",@progbits
	.align	128
.text._Z9raiseFlagiPVi:
        .type           _Z9raiseFlagiPVi,@function
        .size           _Z9raiseFlagiPVi,(.L_x_1 - _Z9raiseFlagiPVi)
        .other          _Z9raiseFlagiPVi,@"STO_CUDA_ENTRY STV_DEFAULT"
_Z9raiseFlagiPVi:
[----:B------:R-:W-:Y:S01]  /*0000*/  LDC R1, c[0x0][0x37c] ;  /* 0x0000df00ff017b82 */ /* 0x000fe20000000800 */
[----:B------:R-:W0:Y:S07]  /*0010*/  S2R R0, SR_TID.X ;  /* 0x0000000000007919 */ /* 0x000e2e0000002100 */
[----:B------:R-:W0:Y:S02]  /*0020*/  S2UR UR4, SR_CTAID.X ;  /* 0x00000000000479c3 */ /* 0x000e240000002500 */
[----:B0-----:R-:W-:-:S13]  /*0030*/  LOP3.LUT P0, RZ, R0, UR4, RZ, 0xfc, !PT ;  /* 0x0000000400ff7c12 */ /* 0x001fda000f80fcff */
[----:B------:R-:W-:Y:S05]  /*0040*/  @P0 EXIT ;  /* 0x000000000000094d */ /* 0x000fea0003800000 */
[----:B------:R-:W0:Y:S01]  /*0050*/  LDC R5, c[0x0][0x380] ;  /* 0x0000e000ff057b82 */ /* 0x000e220000000800 */
[----:B------:R-:W0:Y:S07]  /*0060*/  LDCU.64 UR4, c[0x0][0x358] ;  /* 0x00006b00ff0477ac */ /* 0x000e2e0008000a00 */
[----:B------:R-:W0:Y:S02]  /*0070*/  LDC.64 R2, c[0x0][0x388] ;  /* 0x0000e200ff027b82 */ /* 0x000e240000000a00 */
[----:B0-----:R-:W-:Y:S01]  /*0080*/  STG.E.STRONG.SYS desc[UR4][R2.64], R5 ;  /* 0x0000000502007986 */ /* 0x001fe2000c115904 */
[----:B------:R-:W-:Y:S05]  /*0090*/  EXIT ;  /* 0x000000000000794d */ /* 0x000fea0003800000 */
.L_x_0:
[----:B------:R-:W-:-:S00]  /*00a0*/  BRA `(.L_x_0) ;  /* 0xfffffffc00fc7947 */ /* 0x000fc0000383ffff */
[----:B------:R-:W-:-:S00]  /*00b0*/  NOP ;  /* 0x0000000000007918 */ /* 0x000fc00000000000 */
        /* <DEDUP_REMOVED lines=12> */
.L_x_1:


//--------------------- .nv.shared.reserved.0     --------------------------
	.section	.nv.shared.reserved.0,"aw",@nobits
	.weak		__nv_reservedSMEM_offset_0_alias
	.size		__nv_reservedSMEM_offset_0_alias, 0, 64
	.other		__nv_reservedSMEM_offset_0_alias,@"STO_CUDA_RESERVED_SHARED STV_DEFAULT"
__nv_reservedSMEM_offset_0_alias:
	.zero		0
	.zero		64


//--------------------- .nv.constant0._Z9raiseFlagiPVi --------------------------
	.section	.nv.constant0._Z9raiseFlagiPVi,"a",@progbits
	.sectionflags	@""
	.align	4
.nv.constant0._Z9raiseFlagiPVi:
	.zero		912


//--------------------- SYMBOLS --------------------------

	.type		.nv.reservedSmem.offset0,@object
	.size		.nv.reservedSmem.offset0,0x4
